//
// Generated by NVIDIA NVVM Compiler
//
// Compiler Build ID: CL-36424714
// Cuda compilation tools, release 13.0, V13.0.88
// Based on NVVM 20.0.0
//

.version 9.0
.target sm_100
.address_size 64

	// .globl	_Z6kernelPfPij
// _ZZ6kernelPfPijE6shared has been demoted

.visible .entry _Z6kernelPfPij(
	.param .u64 .ptr .align 1 _Z6kernelPfPij_param_0,
	.param .u64 .ptr .align 1 _Z6kernelPfPij_param_1,
	.param .u32 _Z6kernelPfPij_param_2
)
{
	.reg .pred 	%p<6>;
	.reg .b32 	%r<15>;
	.reg .b32 	%f<2>;
	.reg .b64 	%rd<7>;
	// demoted variable
	.shared .align 4 .u32 _ZZ6kernelPfPijE6shared;
	ld.param.u64 	%rd2, [_Z6kernelPfPij_param_0];
	ld.param.u64 	%rd3, [_Z6kernelPfPij_param_1];
	ld.param.u32 	%r7, [_Z6kernelPfPij_param_2];
	mov.u32 	%r1, %tid.x;
	setp.ne.s32 	%p1, %r1, 0;
	@%p1 bra 	$L__BB0_2;
	mov.b32 	%r8, 0;
	st.shared.u32 	[_ZZ6kernelPfPijE6shared], %r8;
$L__BB0_2:
	bar.sync 	0;
	mov.u32 	%r9, %ctaid.x;
	mov.u32 	%r2, %ntid.x;
	mad.lo.s32 	%r14, %r9, %r2, %r1;
	setp.ge.u32 	%p2, %r14, %r7;
	@%p2 bra 	$L__BB0_7;
	cvta.to.global.u64 	%rd1, %rd2;
	mov.u32 	%r10, %nctaid.x;
	mul.lo.s32 	%r4, %r10, %r2;
$L__BB0_4:
	mul.wide.u32 	%rd4, %r14, 4;
	add.s64 	%rd5, %rd1, %rd4;
	ld.global.f32 	%f1, [%rd5];
	setp.leu.f32 	%p3, %f1, 0f00000000;
	@%p3 bra 	$L__BB0_6;
	atom.shared.add.u32 	%r11, [_ZZ6kernelPfPijE6shared], 1;
$L__BB0_6:
	add.s32 	%r14, %r14, %r4;
	setp.lt.u32 	%p4, %r14, %r7;
	@%p4 bra 	$L__BB0_4;
$L__BB0_7:
	setp.ne.s32 	%p5, %r1, 0;
	bar.sync 	0;
	@%p5 bra 	$L__BB0_9;
	ld.shared.u32 	%r12, [_ZZ6kernelPfPijE6shared];
	cvta.to.global.u64 	%rd6, %rd3;
	atom.global.add.u32 	%r13, [%rd6], %r12;
$L__BB0_9:
	ret;

}


// ===== COMPILED SASS (sm_100) =====

	.target	sm_100

	.elftype	@"ET_EXEC"


//--------------------- .note.nv.tkinfo           --------------------------
	.section	.note.nv.tkinfo,"",@"SHT_NOTE"
	.sectionflags	@"SHF_NOTE_NV_TKINFO"
	.tkinfo
        /*0018*/ 	.word	0x00000002
        /*0030*/ 	.string	""
        /*0030*/ 	.string	"ptxas"
        /*0030*/ 	.string	"Cuda compilation tools, release 13.0, V13.0.88"
        /*0030*/ 	.string	"Build cuda_13.0.r13.0/compiler.36424714_0"
        /*0030*/ 	.string	"-arch sm_100 -m 64 "



//--------------------- .note.nv.cuinfo           --------------------------
	.section	.note.nv.cuinfo,"",@"SHT_NOTE"
	.sectionflags	@"SHF_NOTE_NV_CUINFO"
        /*0018*/ 	.short	0x0002
        /*001a*/ 	.short	0x0064
        /*001c*/ 	.short	0x0082
	.zero		2


//--------------------- .nv.info                  --------------------------
	.section	.nv.info,"",@"SHT_CUDA_INFO"
	.align	4


	//----- nvinfo : EIATTR_REGCOUNT
	.align		4
        /*0000*/ 	.byte	0x04, 0x2f
        /*0002*/ 	.short	(.L_1 - .L_0)
	.align		4
.L_0:
        /*0004*/ 	.word	index@(_Z6kernelPfPij)
        /*0008*/ 	.word	0x0000000c


	//----- nvinfo : EIATTR_FRAME_SIZE
	.align		4
.L_1:
        /*000c*/ 	.byte	0x04, 0x11
        /*000e*/ 	.short	(.L_3 - .L_2)
	.align		4
.L_2:
        /*0010*/ 	.word	index@(_Z6kernelPfPij)
        /*0014*/ 	.word	0x00000000


	//----- nvinfo : EIATTR_MIN_STACK_SIZE
	.align		4
.L_3:
        /*0018*/ 	.byte	0x04, 0x12
        /*001a*/ 	.short	(.L_5 - .L_4)
	.align		4
.L_4:
        /*001c*/ 	.word	index@(_Z6kernelPfPij)
        /*0020*/ 	.word	0x00000000
.L_5:


//--------------------- .nv.compat                --------------------------
	.section	.nv.compat,"",@"SHT_CUDA_COMPAT_INFO"
	.align	4
        /*0000*/ 	.byte	0x02, 0x09, 0x00, 0x00, 0x02, 0x02, 0x01, 0x00, 0x02, 0x05, 0x05, 0x00, 0x03, 0x07, 0x01, 0x01
        /*0010*/ 	.byte	0x02, 0x03, 0x00, 0x00, 0x02, 0x06, 0x01, 0x00, 0x04, 0x0b, 0x08, 0x00, 0x09, 0x00, 0x00, 0x00
        /*0020*/ 	.byte	0x00, 0x00, 0x00, 0x00


//--------------------- .nv.info._Z6kernelPfPij   --------------------------
	.section	.nv.info._Z6kernelPfPij,"",@"SHT_CUDA_INFO"
	.sectionflags	@""
	.align	4


	//----- nvinfo : EIATTR_CUDA_API_VERSION
	.align		4
        /*0000*/ 	.byte	0x04, 0x37
        /*0002*/ 	.short	(.L_7 - .L_6)
.L_6:
        /*0004*/ 	.word	0x00000082


	//----- nvinfo : EIATTR_KPARAM_INFO
	.align		4
.L_7:
        /*0008*/ 	.byte	0x04, 0x17
        /*000a*/ 	.short	(.L_9 - .L_8)
.L_8:
        /*000c*/ 	.word	0x00000000
        /*0010*/ 	.short	0x0002
        /*0012*/ 	.short	0x0010
        /*0014*/ 	.byte	0x00, 0xf0, 0x11, 0x00


	//----- nvinfo : EIATTR_KPARAM_INFO
	.align		4
.L_9:
        /*0018*/ 	.byte	0x04, 0x17
        /*001a*/ 	.short	(.L_11 - .L_10)
.L_10:
        /*001c*/ 	.word	0x00000000
        /*0020*/ 	.short	0x0001
        /*0022*/ 	.short	0x0008
        /*0024*/ 	.byte	0x00, 0xf5, 0x21, 0x00


	//----- nvinfo : EIATTR_KPARAM_INFO
	.align		4
.L_11:
        /*0028*/ 	.byte	0x04, 0x17
        /*002a*/ 	.short	(.L_13 - .L_12)
.L_12:
        /*002c*/ 	.word	0x00000000
        /*0030*/ 	.short	0x0000
        /*0032*/ 	.short	0x0000
        /*0034*/ 	.byte	0x00, 0xf5, 0x21, 0x00


	//----- nvinfo : EIATTR_SPARSE_MMA_MASK
	.align		4
.L_13:
        /*0038*/ 	.byte	0x03, 0x50
        /*003a*/ 	.short	0x0000


	//----- nvinfo : EIATTR_MAXREG_COUNT
	.align		4
        /*003c*/ 	.byte	0x03, 0x1b
        /*003e*/ 	.short	0x00ff


	//----- nvinfo : EIATTR_NUM_BARRIERS
	.align		4
        /*0040*/ 	.byte	0x02, 0x4c
        /*0042*/ 	.byte	0x01
	.zero		1


	//----- nvinfo : EIATTR_MERCURY_ISA_VERSION
	.align		4
        /*0044*/ 	.byte	0x03, 0x5f
        /*0046*/ 	.short	0x0101


	//----- nvinfo : EIATTR_VRC_CTA_INIT_COUNT
	.align		4
        /*0048*/ 	.byte	0x02, 0x4a
	.zero		1
	.zero		1


	//----- nvinfo : EIATTR_EXIT_INSTR_OFFSETS
	.align		4
        /*004c*/ 	.byte	0x04, 0x1c
        /*004e*/ 	.short	(.L_15 - .L_14)


	//   ....[0]....
.L_14:
        /*0050*/ 	.word	0x00000250


	//   ....[1]....
        /*0054*/ 	.word	0x000002c0


	//----- nvinfo : EIATTR_CRS_STACK_SIZE
	.align		4
.L_15:
        /*0058*/ 	.byte	0x04, 0x1e
        /*005a*/ 	.short	(.L_17 - .L_16)
.L_16:
        /*005c*/ 	.word	0x00000000


	//----- nvinfo : EIATTR_CBANK_PARAM_SIZE
	.align		4
.L_17:
        /*0060*/ 	.byte	0x03, 0x19
        /*0062*/ 	.short	0x0014


	//----- nvinfo : EIATTR_PARAM_CBANK
	.align		4
        /*0064*/ 	.byte	0x04, 0x0a
        /*0066*/ 	.short	(.L_19 - .L_18)
	.align		4
.L_18:
        /*0068*/ 	.word	index@(.nv.constant0._Z6kernelPfPij)
        /*006c*/ 	.short	0x0380
        /*006e*/ 	.short	0x0014


	//----- nvinfo : EIATTR_SW_WAR
	.align		4
.L_19:
        /*0070*/ 	.byte	0x04, 0x36
        /*0072*/ 	.short	(.L_21 - .L_20)
.L_20:
        /*0074*/ 	.word	0x00000008
.L_21:


//--------------------- .nv.callgraph             --------------------------
	.section	.nv.callgraph,"",@"SHT_CUDA_CALLGRAPH"
	.align	4
	.sectionentsize	8
	.align		4
        /*0000*/ 	.word	0x00000000
	.align		4
        /*0004*/ 	.word	0xffffffff
	.align		4
        /*0008*/ 	.word	0x00000000
	.align		4
        /*000c*/ 	.word	0xfffffffe
	.align		4
        /*0010*/ 	.word	0x00000000
	.align		4
        /*0014*/ 	.word	0xfffffffd
	.align		4
        /*0018*/ 	.word	0x00000000
	.align		4
        /*001c*/ 	.word	0xfffffffc


//--------------------- .text._Z6kernelPfPij      --------------------------
	.section	.text._Z6kernelPfPij,"ax",@progbits
	.align	128
        .global         _Z6kernelPfPij
        .type           _Z6kernelPfPij,@function
        .size           _Z6kernelPfPij,(.L_x_6 - _Z6kernelPfPij)
        .other          _Z6kernelPfPij,@"STO_CUDA_ENTRY STV_DEFAULT"
_Z6kernelPfPij:
.text._Z6kernelPfPij:
[----:B------:R-:W-:Y:S01]  /*0000*/  LDC R1, c[0x0][0x37c] ;  /* 0x0000df00ff017b82 */ /* 0x000fe20000000800 */
[----:B------:R-:W0:Y:S07]  /*0010*/  S2R R6, SR_TID.X ;  /* 0x0000000000067919 */ /* 0x000e2e0000002100 */
[----:B------:R-:W1:Y:S01]  /*0020*/  S2UR UR4, SR_CTAID.X ;  /* 0x00000000000479c3 */ /* 0x000e620000002500 */
[----:B------:R-:W2:Y:S01]  /*0030*/  LDCU UR5, c[0x0][0x390] ;  /* 0x00007200ff0577ac */ /* 0x000ea20008000800 */
[----:B------:R-:W-:Y:S01]  /*0040*/  BSSY.RECONVERGENT B0, `(.L_x_0) ;  /* 0x000001e000007945 */ /* 0x000fe20003800200 */
[----:B------:R-:W3:Y:S05]  /*0050*/  LDCU.64 UR6, c[0x0][0x358] ;  /* 0x00006b00ff0677ac */ /* 0x000eea0008000a00 */
[----:B------:R-:W1:Y:S01]  /*0060*/  LDC R9, c[0x0][0x360] ;  /* 0x0000d800ff097b82 */ /* 0x000e620000000800 */
[----:B------:R-:W4:Y:S01]  /*0070*/  LDCU UR8, c[0x0][0x390] ;  /* 0x00007200ff0877ac */ /* 0x000f220008000800 */
[----:B0-----:R-:W-:Y:S01]  /*0080*/  ISETP.NE.AND P0, PT, R6, RZ, PT ;  /* 0x000000ff0600720c */ /* 0x001fe20003f05270 */
[----:B-1----:R-:W-:-:S12]  /*0090*/  IMAD R2, R9, UR4, R6 ;  /* 0x0000000409027c24 */ /* 0x002fd8000f8e0206 */
[----:B------:R-:W0:Y:S01]  /*00a0*/  @!P0 S2R R3, SR_CgaCtaId ;  /* 0x0000000000038919 */ /* 0x000e220000008800 */
[----:B------:R-:W-:-:S04]  /*00b0*/  @!P0 MOV R0, 0x400 ;  /* 0x0000040000008802 */ /* 0x000fc80000000f00 */
[----:B0-----:R-:W-:-:S05]  /*00c0*/  @!P0 LEA R0, R3, R0, 0x18 ;  /* 0x0000000003008211 */ /* 0x001fca00078ec0ff */
[----:B------:R0:W-:Y:S01]  /*00d0*/  @!P0 STS [R0], RZ ;  /* 0x000000ff00008388 */ /* 0x0001e20000000800 */
[----:B------:R-:W-:Y:S01]  /*00e0*/  BAR.SYNC.DEFER_BLOCKING 0x0 ;  /* 0x0000000000007b1d */ /* 0x000fe20000010000 */
[----:B--2---:R-:W-:-:S13]  /*00f0*/  ISETP.GE.U32.AND P0, PT, R2, UR5, PT ;  /* 0x0000000502007c0c */ /* 0x004fda000bf06070 */
[----:B0--34-:R-:W-:Y:S05]  /*0100*/  @P0 BRA `(.L_x_1) ;  /* 0x0000000000440947 */ /* 0x019fea0003800000 */
[----:B------:R-:W0:Y:S01]  /*0110*/  LDC.64 R4, c[0x0][0x380] ;  /* 0x0000e000ff047b82 */ /* 0x000e220000000a00 */
[----:B------:R-:W1:Y:S01]  /*0120*/  LDCU UR4, c[0x0][0x370] ;  /* 0x00006e00ff0477ac */ /* 0x000e620008000800 */
[----:B------:R-:W-:Y:S02]  /*0130*/  IMAD.MOV.U32 R7, RZ, RZ, R2 ;  /* 0x000000ffff077224 */ /* 0x000fe400078e0002 */
[----:B-1----:R-:W-:-:S07]  /*0140*/  IMAD R0, R9, UR4, RZ ;  /* 0x0000000409007c24 */ /* 0x002fce000f8e02ff */
.L_x_4:
[----:B0-----:R-:W-:-:S06]  /*0150*/  IMAD.WIDE.U32 R2, R7, 0x4, R4 ;  /* 0x0000000407027825 */ /* 0x001fcc00078e0004 */
[----:B------:R-:W2:Y:S01]  /*0160*/  LDG.E R2, desc[UR6][R2.64] ;  /* 0x0000000602027981 */ /* 0x000ea2000c1e1900 */
[----:B------:R-:W-:Y:S01]  /*0170*/  IMAD.IADD R7, R0, 0x1, R7 ;  /* 0x0000000100077824 */ /* 0x000fe200078e0207 */
[----:B------:R-:W-:Y:S04]  /*0180*/  BSSY.RECONVERGENT B1, `(.L_x_2) ;  /* 0x0000008000017945 */ /* 0x000fe80003800200 */
[----:B------:R-:W-:Y:S02]  /*0190*/  ISETP.GE.U32.AND P1, PT, R7, UR8, PT ;  /* 0x0000000807007c0c */ /* 0x000fe4000bf26070 */
[----:B--2---:R-:W-:-:S13]  /*01a0*/  FSETP.GT.AND P0, PT, R2, RZ, PT ;  /* 0x000000ff0200720b */ /* 0x004fda0003f04000 */
[----:B------:R-:W-:Y:S05]  /*01b0*/  @!P0 BRA `(.L_x_3) ;  /* 0x0000000000108947 */ /* 0x000fea0003800000 */
[----:B------:R-:W0:Y:S01]  /*01c0*/  S2UR UR5, SR_CgaCtaId ;  /* 0x00000000000579c3 */ /* 0x000e220000008800 */
[----:B------:R-:W-:Y:S02]  /*01d0*/  UMOV UR4, 0x400 ;  /* 0x0000040000047882 */ /* 0x000fe40000000000 */
[----:B0-----:R-:W-:-:S09]  /*01e0*/  ULEA UR4, UR5, UR4, 0x18 ;  /* 0x0000000405047291 */ /* 0x001fd2000f8ec0ff */
[----:B------:R-:W-:Y:S03]  /*01f0*/  ATOMS.POPC.INC.32 RZ, [UR4] ;  /* 0x00000000ffff7f8c */ /* 0x000fe6000d800004 */
.L_x_3:
[----:B------:R-:W-:Y:S05]  /*0200*/  BSYNC.RECONVERGENT B1 ;  /* 0x0000000000017941 */ /* 0x000fea0003800200 */
.L_x_2:
[----:B------:R-:W-:Y:S05]  /*0210*/  @!P1 BRA `(.L_x_4) ;  /* 0xfffffffc00cc9947 */ /* 0x000fea000383ffff */
.L_x_1:
[----:B------:R-:W-:Y:S05]  /*0220*/  BSYNC.RECONVERGENT B0 ;  /* 0x0000000000007941 */ /* 0x000fea0003800200 */
.L_x_0:
[----:B------:R-:W-:Y:S01]  /*0230*/  BAR.SYNC.DEFER_BLOCKING 0x0 ;  /* 0x0000000000007b1d */ /* 0x000fe20000010000 */
[----:B------:R-:W-:-:S13]  /*0240*/  ISETP.NE.AND P0, PT, R6, RZ, PT ;  /* 0x000000ff0600720c */ /* 0x000fda0003f05270 */
[----:B------:R-:W-:Y:S05]  /*0250*/  @P0 EXIT ;  /* 0x000000000000094d */ /* 0x000fea0003800000 */
[----:B------:R-:W0:Y:S01]  /*0260*/  S2UR UR5, SR_CgaCtaId ;  /* 0x00000000000579c3 */ /* 0x000e220000008800 */
[----:B------:R-:W-:-:S07]  /*0270*/  UMOV UR4, 0x400 ;  /* 0x0000040000047882 */ /* 0x000fce0000000000 */
[----:B------:R-:W1:Y:S01]  /*0280*/  LDC.64 R2, c[0x0][0x388] ;  /* 0x0000e200ff027b82 */ /* 0x000e620000000a00 */
[----:B0-----:R-:W-:-:S09]  /*0290*/  ULEA UR4, UR5, UR4, 0x18 ;  /* 0x0000000405047291 */ /* 0x001fd2000f8ec0ff */
[----:B------:R-:W1:Y:S04]  /*02a0*/  LDS R5, [UR4] ;  /* 0x00000004ff057984 */ /* 0x000e680008000800 */
[----:B-1----:R-:W-:Y:S01]  /*02b0*/  REDG.E.ADD.STRONG.GPU desc[UR6][R2.64], R5 ;  /* 0x000000050200798e */ /* 0x002fe2000c12e106 */
[----:B------:R-:W-:Y:S05]  /*02c0*/  EXIT ;  /* 0x000000000000794d */ /* 0x000fea0003800000 */
.L_x_5:
[----:B------:R-:W-:-:S00]  /*02d0*/  BRA `(.L_x_5) ;  /* 0xfffffffc00fc7947 */ /* 0x000fc0000383ffff */
[----:B------:R-:W-:-:S00]  /*02e0*/  NOP ;  /* 0x0000000000007918 */ /* 0x000fc00000000000 */
        /* <DEDUP_REMOVED lines=9> */
.L_x_6:


//--------------------- .nv.shared._Z6kernelPfPij --------------------------
	.section	.nv.shared._Z6kernelPfPij,"aw",@nobits
	.sectionflags	@""
	.align	4
.nv.shared._Z6kernelPfPij:
	.zero		1028


//--------------------- .nv.shared.reserved.0     --------------------------
	.section	.nv.shared.reserved.0,"aw",@nobits
	.weak		__nv_reservedSMEM_offset_0_alias
	.size		__nv_reservedSMEM_offset_0_alias, 0, 64
	.other		__nv_reservedSMEM_offset_0_alias,@"STO_CUDA_RESERVED_SHARED STV_DEFAULT"
__nv_reservedSMEM_offset_0_alias:
	.zero		0
	.zero		64


//--------------------- .nv.constant0._Z6kernelPfPij --------------------------
	.section	.nv.constant0._Z6kernelPfPij,"a",@progbits
	.sectionflags	@""
	.align	4
.nv.constant0._Z6kernelPfPij:
	.zero		916


//--------------------- SYMBOLS --------------------------

	.type		.nv.reservedSmem.offset0,@object
	.size		.nv.reservedSmem.offset0,0x4
	.type		.nv.reservedSmem.cap,@object
	.size		.nv.reservedSmem.cap,0x4
